//
// Generated by NVIDIA NVVM Compiler
//
// Compiler Build ID: CL-36424714
// Cuda compilation tools, release 13.0, V13.0.88
// Based on NVVM 20.0.0
//

.version 9.0
.target sm_100
.address_size 64

	// .globl	_Z18eliminateMultiplesPiiS_i
// _ZZ18eliminateMultiplesPiiS_iE10block_next has been demoted

.visible .entry _Z18eliminateMultiplesPiiS_i(
	.param .u64 .ptr .align 1 _Z18eliminateMultiplesPiiS_i_param_0,
	.param .u32 _Z18eliminateMultiplesPiiS_i_param_1,
	.param .u64 .ptr .align 1 _Z18eliminateMultiplesPiiS_i_param_2,
	.param .u32 _Z18eliminateMultiplesPiiS_i_param_3
)
{
	.reg .pred 	%p<11>;
	.reg .b32 	%r<25>;
	.reg .b64 	%rd<18>;
	// demoted variable
	.shared .align 4 .u32 _ZZ18eliminateMultiplesPiiS_iE10block_next;
	ld.param.u64 	%rd9, [_Z18eliminateMultiplesPiiS_i_param_0];
	ld.param.u32 	%r13, [_Z18eliminateMultiplesPiiS_i_param_1];
	ld.param.u64 	%rd10, [_Z18eliminateMultiplesPiiS_i_param_2];
	ld.param.u32 	%r14, [_Z18eliminateMultiplesPiiS_i_param_3];
	cvta.to.global.u64 	%rd1, %rd9;
	cvta.to.global.u64 	%rd11, %rd10;
	ld.global.u32 	%r21, [%rd11];
	st.shared.u32 	[_ZZ18eliminateMultiplesPiiS_iE10block_next], %r21;
	mov.u32 	%r2, %tid.x;
	mov.u32 	%r15, %ctaid.x;
	mov.u32 	%r16, %ntid.x;
	mad.lo.s32 	%r17, %r15, %r16, %r2;
	add.s32 	%r3, %r17, 2;
	cvt.s64.s32 	%rd2, %r13;
	mov.u32 	%r18, %nctaid.x;
	mul.wide.u32 	%rd3, %r18, %r16;
$L__BB0_1:
	cvt.u64.u32 	%rd4, %r21;
	mul.wide.u32 	%rd12, %r21, %r3;
	add.s64 	%rd17, %rd12, -1;
	setp.ge.u64 	%p1, %rd17, %rd2;
	@%p1 bra 	$L__BB0_4;
	mul.lo.s64 	%rd6, %rd3, %rd4;
$L__BB0_3:
	shl.b64 	%rd13, %rd17, 2;
	add.s64 	%rd14, %rd1, %rd13;
	mov.b32 	%r19, 0;
	st.global.u32 	[%rd14], %r19;
	add.s64 	%rd17, %rd6, %rd17;
	setp.lt.u64 	%p2, %rd17, %rd2;
	@%p2 bra 	$L__BB0_3;
$L__BB0_4:
	setp.ne.s32 	%p3, %r2, 0;
	bar.sync 	0;
	@%p3 bra 	$L__BB0_10;
	ld.shared.u32 	%r22, [_ZZ18eliminateMultiplesPiiS_iE10block_next];
	setp.eq.s32 	%p4, %r22, 2;
	add.s32 	%r20, %r22, 1;
	selp.b32 	%r23, 2, %r20, %p4;
	setp.ge.u32 	%p5, %r23, %r13;
	@%p5 bra 	$L__BB0_10;
	mov.u32 	%r24, %r22;
$L__BB0_7:
	mul.wide.u32 	%rd15, %r23, 4;
	add.s64 	%rd16, %rd1, %rd15;
	ld.global.u32 	%r9, [%rd16];
	setp.le.u32 	%p6, %r9, %r22;
	@%p6 bra 	$L__BB0_9;
	st.shared.u32 	[_ZZ18eliminateMultiplesPiiS_iE10block_next], %r9;
	mov.u32 	%r24, %r9;
$L__BB0_9:
	setp.le.u32 	%p7, %r9, %r22;
	add.s32 	%r23, %r23, 2;
	setp.lt.u32 	%p8, %r23, %r13;
	and.pred  	%p9, %p8, %p7;
	mov.u32 	%r22, %r24;
	@%p9 bra 	$L__BB0_7;
$L__BB0_10:
	bar.sync 	0;
	ld.shared.u32 	%r21, [_ZZ18eliminateMultiplesPiiS_iE10block_next];
	setp.lt.u32 	%p10, %r21, %r14;
	@%p10 bra 	$L__BB0_1;
	ret;

}


// ===== COMPILED SASS (sm_100) =====

	.target	sm_100

	.elftype	@"ET_EXEC"


//--------------------- .note.nv.tkinfo           --------------------------
	.section	.note.nv.tkinfo,"",@"SHT_NOTE"
	.sectionflags	@"SHF_NOTE_NV_TKINFO"
	.tkinfo
        /*0018*/ 	.word	0x00000002
        /*0030*/ 	.string	""
        /*0030*/ 	.string	"ptxas"
        /*0030*/ 	.string	"Cuda compilation tools, release 13.0, V13.0.88"
        /*0030*/ 	.string	"Build cuda_13.0.r13.0/compiler.36424714_0"
        /*0030*/ 	.string	"-arch sm_100 -m 64 "



//--------------------- .note.nv.cuinfo           --------------------------
	.section	.note.nv.cuinfo,"",@"SHT_NOTE"
	.sectionflags	@"SHF_NOTE_NV_CUINFO"
        /*0018*/ 	.short	0x0002
        /*001a*/ 	.short	0x0064
        /*001c*/ 	.short	0x0082
	.zero		2


//--------------------- .nv.info                  --------------------------
	.section	.nv.info,"",@"SHT_CUDA_INFO"
	.align	4


	//----- nvinfo : EIATTR_REGCOUNT
	.align		4
        /*0000*/ 	.byte	0x04, 0x2f
        /*0002*/ 	.short	(.L_1 - .L_0)
	.align		4
.L_0:
        /*0004*/ 	.word	index@(_Z18eliminateMultiplesPiiS_i)
        /*0008*/ 	.word	0x00000010


	//----- nvinfo : EIATTR_FRAME_SIZE
	.align		4
.L_1:
        /*000c*/ 	.byte	0x04, 0x11
        /*000e*/ 	.short	(.L_3 - .L_2)
	.align		4
.L_2:
        /*0010*/ 	.word	index@(_Z18eliminateMultiplesPiiS_i)
        /*0014*/ 	.word	0x00000000


	//----- nvinfo : EIATTR_MIN_STACK_SIZE
	.align		4
.L_3:
        /*0018*/ 	.byte	0x04, 0x12
        /*001a*/ 	.short	(.L_5 - .L_4)
	.align		4
.L_4:
        /*001c*/ 	.word	index@(_Z18eliminateMultiplesPiiS_i)
        /*0020*/ 	.word	0x00000000
.L_5:


//--------------------- .nv.compat                --------------------------
	.section	.nv.compat,"",@"SHT_CUDA_COMPAT_INFO"
	.align	4
        /*0000*/ 	.byte	0x02, 0x09, 0x00, 0x00, 0x02, 0x02, 0x01, 0x00, 0x02, 0x05, 0x05, 0x00, 0x03, 0x07, 0x01, 0x01
        /*0010*/ 	.byte	0x02, 0x03, 0x00, 0x00, 0x02, 0x06, 0x01, 0x00, 0x04, 0x0b, 0x08, 0x00, 0x09, 0x00, 0x00, 0x00
        /*0020*/ 	.byte	0x00, 0x00, 0x00, 0x00


//--------------------- .nv.info._Z18eliminateMultiplesPiiS_i --------------------------
	.section	.nv.info._Z18eliminateMultiplesPiiS_i,"",@"SHT_CUDA_INFO"
	.sectionflags	@""
	.align	4


	//----- nvinfo : EIATTR_CUDA_API_VERSION
	.align		4
        /*0000*/ 	.byte	0x04, 0x37
        /*0002*/ 	.short	(.L_7 - .L_6)
.L_6:
        /*0004*/ 	.word	0x00000082


	//----- nvinfo : EIATTR_KPARAM_INFO
	.align		4
.L_7:
        /*0008*/ 	.byte	0x04, 0x17
        /*000a*/ 	.short	(.L_9 - .L_8)
.L_8:
        /*000c*/ 	.word	0x00000000
        /*0010*/ 	.short	0x0003
        /*0012*/ 	.short	0x0018
        /*0014*/ 	.byte	0x00, 0xf0, 0x11, 0x00


	//----- nvinfo : EIATTR_KPARAM_INFO
	.align		4
.L_9:
        /*0018*/ 	.byte	0x04, 0x17
        /*001a*/ 	.short	(.L_11 - .L_10)
.L_10:
        /*001c*/ 	.word	0x00000000
        /*0020*/ 	.short	0x0002
        /*0022*/ 	.short	0x0010
        /*0024*/ 	.byte	0x00, 0xf5, 0x21, 0x00


	//----- nvinfo : EIATTR_KPARAM_INFO
	.align		4
.L_11:
        /*0028*/ 	.byte	0x04, 0x17
        /*002a*/ 	.short	(.L_13 - .L_12)
.L_12:
        /*002c*/ 	.word	0x00000000
        /*0030*/ 	.short	0x0001
        /*0032*/ 	.short	0x0008
        /*0034*/ 	.byte	0x00, 0xf0, 0x11, 0x00


	//----- nvinfo : EIATTR_KPARAM_INFO
	.align		4
.L_13:
        /*0038*/ 	.byte	0x04, 0x17
        /*003a*/ 	.short	(.L_15 - .L_14)
.L_14:
        /*003c*/ 	.word	0x00000000
        /*0040*/ 	.short	0x0000
        /*0042*/ 	.short	0x0000
        /*0044*/ 	.byte	0x00, 0xf5, 0x21, 0x00


	//----- nvinfo : EIATTR_SPARSE_MMA_MASK
	.align		4
.L_15:
        /*0048*/ 	.byte	0x03, 0x50
        /*004a*/ 	.short	0x0000


	//----- nvinfo : EIATTR_MAXREG_COUNT
	.align		4
        /*004c*/ 	.byte	0x03, 0x1b
        /*004e*/ 	.short	0x00ff


	//----- nvinfo : EIATTR_NUM_BARRIERS
	.align		4
        /*0050*/ 	.byte	0x02, 0x4c
        /*0052*/ 	.byte	0x01
	.zero		1


	//----- nvinfo : EIATTR_MERCURY_ISA_VERSION
	.align		4
        /*0054*/ 	.byte	0x03, 0x5f
        /*0056*/ 	.short	0x0101


	//----- nvinfo : EIATTR_VRC_CTA_INIT_COUNT
	.align		4
        /*0058*/ 	.byte	0x02, 0x4a
	.zero		1
	.zero		1


	//----- nvinfo : EIATTR_EXIT_INSTR_OFFSETS
	.align		4
        /*005c*/ 	.byte	0x04, 0x1c
        /*005e*/ 	.short	(.L_17 - .L_16)


	//   ....[0]....
.L_16:
        /*0060*/ 	.word	0x000004d0


	//----- nvinfo : EIATTR_CRS_STACK_SIZE
	.align		4
.L_17:
        /*0064*/ 	.byte	0x04, 0x1e
        /*0066*/ 	.short	(.L_19 - .L_18)
.L_18:
        /*0068*/ 	.word	0x00000000


	//----- nvinfo : EIATTR_CBANK_PARAM_SIZE
	.align		4
.L_19:
        /*006c*/ 	.byte	0x03, 0x19
        /*006e*/ 	.short	0x001c


	//----- nvinfo : EIATTR_PARAM_CBANK
	.align		4
        /*0070*/ 	.byte	0x04, 0x0a
        /*0072*/ 	.short	(.L_21 - .L_20)
	.align		4
.L_20:
        /*0074*/ 	.word	index@(.nv.constant0._Z18eliminateMultiplesPiiS_i)
        /*0078*/ 	.short	0x0380
        /*007a*/ 	.short	0x001c


	//----- nvinfo : EIATTR_SW_WAR
	.align		4
.L_21:
        /*007c*/ 	.byte	0x04, 0x36
        /*007e*/ 	.short	(.L_23 - .L_22)
.L_22:
        /*0080*/ 	.word	0x00000008
.L_23:


//--------------------- .nv.callgraph             --------------------------
	.section	.nv.callgraph,"",@"SHT_CUDA_CALLGRAPH"
	.align	4
	.sectionentsize	8
	.align		4
        /*0000*/ 	.word	0x00000000
	.align		4
        /*0004*/ 	.word	0xffffffff
	.align		4
        /*0008*/ 	.word	0x00000000
	.align		4
        /*000c*/ 	.word	0xfffffffe
	.align		4
        /*0010*/ 	.word	0x00000000
	.align		4
        /*0014*/ 	.word	0xfffffffd
	.align		4
        /*0018*/ 	.word	0x00000000
	.align		4
        /*001c*/ 	.word	0xfffffffc


//--------------------- .text._Z18eliminateMultiplesPiiS_i --------------------------
	.section	.text._Z18eliminateMultiplesPiiS_i,"ax",@progbits
	.align	128
        .global         _Z18eliminateMultiplesPiiS_i
        .type           _Z18eliminateMultiplesPiiS_i,@function
        .size           _Z18eliminateMultiplesPiiS_i,(.L_x_8 - _Z18eliminateMultiplesPiiS_i)
        .other          _Z18eliminateMultiplesPiiS_i,@"STO_CUDA_ENTRY STV_DEFAULT"
_Z18eliminateMultiplesPiiS_i:
.text._Z18eliminateMultiplesPiiS_i:
[----:B------:R-:W-:Y:S08]  /*0000*/  LDC R1, c[0x0][0x37c] ;  /* 0x0000df00ff017b82 */ /* 0x000ff00000000800 */
[----:B------:R-:W0:Y:S01]  /*0010*/  LDC.64 R2, c[0x0][0x390] ;  /* 0x0000e400ff027b82 */ /* 0x000e220000000a00 */
[----:B------:R-:W0:Y:S02]  /*0020*/  LDCU.64 UR8, c[0x0][0x358] ;  /* 0x00006b00ff0877ac */ /* 0x000e240008000a00 */
[----:B0-----:R0:W2:Y:S05]  /*0030*/  LDG.E R9, desc[UR8][R2.64] ;  /* 0x0000000802097981 */ /* 0x0010aa000c1e1900 */
[----:B------:R-:W1:Y:S01]  /*0040*/  S2UR UR5, SR_CgaCtaId ;  /* 0x00000000000579c3 */ /* 0x000e620000008800 */
[----:B------:R-:W-:Y:S01]  /*0050*/  UMOV UR4, 0x400 ;  /* 0x0000040000047882 */ /* 0x000fe20000000000 */
[----:B------:R-:W3:Y:S06]  /*0060*/  S2R R0, SR_TID.X ;  /* 0x0000000000007919 */ /* 0x000eec0000002100 */
[----:B------:R-:W3:Y:S08]  /*0070*/  S2UR UR6, SR_CTAID.X ;  /* 0x00000000000679c3 */ /* 0x000ef00000002500 */
[----:B------:R-:W3:Y:S01]  /*0080*/  LDC R5, c[0x0][0x360] ;  /* 0x0000d800ff057b82 */ /* 0x000ee20000000800 */
[----:B------:R-:W0:Y:S01]  /*0090*/  LDCU UR7, c[0x0][0x370] ;  /* 0x00006e00ff0777ac */ /* 0x000e220008000800 */
[----:B-1----:R-:W-:Y:S01]  /*00a0*/  ULEA UR4, UR5, UR4, 0x18 ;  /* 0x0000000405047291 */ /* 0x002fe2000f8ec0ff */
[----:B------:R-:W1:Y:S01]  /*00b0*/  LDCU UR5, c[0x0][0x388] ;  /* 0x00007100ff0577ac */ /* 0x000e620008000800 */
[----:B---3--:R-:W-:-:S02]  /*00c0*/  IMAD R4, R5, UR6, R0 ;  /* 0x0000000605047c24 */ /* 0x008fc4000f8e0200 */
[----:B0-----:R-:W-:-:S04]  /*00d0*/  IMAD.WIDE.U32 R2, R5, UR7, RZ ;  /* 0x0000000705027c25 */ /* 0x001fc8000f8e00ff */
[----:B------:R-:W-:Y:S01]  /*00e0*/  VIADD R4, R4, 0x2 ;  /* 0x0000000204047836 */ /* 0x000fe20000000000 */
[----:B--2---:R0:W-:Y:S01]  /*00f0*/  STS [UR4], R9 ;  /* 0x00000009ff007988 */ /* 0x0041e20008000804 */
[----:B-1----:R-:W-:-:S12]  /*0100*/  USHF.R.S32.HI UR4, URZ, 0x1f, UR5 ;  /* 0x0000001fff047899 */ /* 0x002fd80008011405 */
.L_x_6:
[----:B------:R-:W1:Y:S01]  /*0110*/  LDCU UR10, c[0x0][0x388] ;  /* 0x00007100ff0a77ac */ /* 0x000e620008000800 */
[----:B------:R-:W-:Y:S01]  /*0120*/  BSSY.RECONVERGENT B0, `(.L_x_0) ;  /* 0x0000015000007945 */ /* 0x000fe20003800200 */
[----:B------:R-:W-:Y:S01]  /*0130*/  UMOV UR6, 0xffffffff ;  /* 0xffffffff00067882 */ /* 0x000fe20000000000 */
[----:B------:R-:W-:Y:S02]  /*0140*/  UMOV UR7, 0xffffffff ;  /* 0xffffffff00077882 */ /* 0x000fe40000000000 */
[----:B--2---:R-:W-:-:S03]  /*0150*/  IMAD.WIDE.U32 R6, R4, R9, UR6 ;  /* 0x0000000604067e25 */ /* 0x004fc6000f8e0009 */
[----:B-1----:R-:W-:-:S04]  /*0160*/  ISETP.GE.U32.AND P0, PT, R6, UR10, PT ;  /* 0x0000000a06007c0c */ /* 0x002fc8000bf06070 */
[----:B------:R-:W-:-:S13]  /*0170*/  ISETP.GE.U32.AND.EX P0, PT, R7, UR4, PT, P0 ;  /* 0x0000000407007c0c */ /* 0x000fda000bf06100 */
[----:B------:R-:W-:Y:S05]  /*0180*/  @P0 BRA `(.L_x_1) ;  /* 0x0000000000380947 */ /* 0x000fea0003800000 */
[----:B------:R-:W1:Y:S01]  /*0190*/  LDC.64 R12, c[0x0][0x380] ;  /* 0x0000e000ff0c7b82 */ /* 0x000e620000000a00 */
[-C--:B------:R-:W-:Y:S02]  /*01a0*/  IMAD R11, R3, R9.reuse, RZ ;  /* 0x00000009030b7224 */ /* 0x080fe400078e02ff */
[----:B0-----:R-:W-:-:S04]  /*01b0*/  IMAD.WIDE.U32 R8, R2, R9, RZ ;  /* 0x0000000902087225 */ /* 0x001fc800078e00ff */
[----:B------:R-:W-:Y:S02]  /*01c0*/  IMAD.MOV.U32 R5, RZ, RZ, R6 ;  /* 0x000000ffff057224 */ /* 0x000fe400078e0006 */
[----:B------:R-:W-:Y:S02]  /*01d0*/  IMAD.MOV.U32 R10, RZ, RZ, R7 ;  /* 0x000000ffff0a7224 */ /* 0x000fe400078e0007 */
[----:B------:R-:W-:-:S07]  /*01e0*/  IMAD.IADD R11, R9, 0x1, R11 ;  /* 0x00000001090b7824 */ /* 0x000fce00078e020b */
.L_x_2:
[----:B-1----:R-:W-:-:S04]  /*01f0*/  LEA R6, P0, R5, R12, 0x2 ;  /* 0x0000000c05067211 */ /* 0x002fc800078010ff */
[C---:B------:R-:W-:Y:S02]  /*0200*/  LEA.HI.X R7, R5.reuse, R13, R10, 0x2, P0 ;  /* 0x0000000d05077211 */ /* 0x040fe400000f140a */
[----:B------:R-:W-:-:S03]  /*0210*/  IADD3 R5, P0, PT, R5, R8, RZ ;  /* 0x0000000805057210 */ /* 0x000fc60007f1e0ff */
[----:B------:R2:W-:Y:S02]  /*0220*/  STG.E desc[UR8][R6.64], RZ ;  /* 0x000000ff06007986 */ /* 0x0005e4000c101908 */
[----:B------:R-:W-:Y:S01]  /*0230*/  IMAD.X R10, R10, 0x1, R11, P0 ;  /* 0x000000010a0a7824 */ /* 0x000fe200000e060b */
[----:B------:R-:W-:-:S04]  /*0240*/  ISETP.GE.U32.AND P0, PT, R5, UR10, PT ;  /* 0x0000000a05007c0c */ /* 0x000fc8000bf06070 */
[----:B------:R-:W-:-:S13]  /*0250*/  ISETP.GE.U32.AND.EX P0, PT, R10, UR4, PT, P0 ;  /* 0x000000040a007c0c */ /* 0x000fda000bf06100 */
[----:B--2---:R-:W-:Y:S05]  /*0260*/  @!P0 BRA `(.L_x_2) ;  /* 0xfffffffc00e08947 */ /* 0x004fea000383ffff */
.L_x_1:
[----:B------:R-:W-:Y:S05]  /*0270*/  BSYNC.RECONVERGENT B0 ;  /* 0x0000000000007941 */ /* 0x000fea0003800200 */
.L_x_0:
[----:B------:R-:W-:Y:S01]  /*0280*/  BAR.SYNC.DEFER_BLOCKING 0x0 ;  /* 0x0000000000007b1d */ /* 0x000fe20000010000 */
[----:B------:R-:W-:-:S05]  /*0290*/  ISETP.NE.AND P0, PT, R0, RZ, PT ;  /* 0x000000ff0000720c */ /* 0x000fca0003f05270 */
[----:B------:R-:W-:Y:S08]  /*02a0*/  BSSY.RECONVERGENT B0, `(.L_x_3) ;  /* 0x000001a000007945 */ /* 0x000ff00003800200 */
[----:B------:R-:W-:Y:S05]  /*02b0*/  @P0 BRA `(.L_x_4) ;  /* 0x0000000000600947 */ /* 0x000fea0003800000 */
[----:B------:R-:W1:Y:S01]  /*02c0*/  S2UR UR6, SR_CgaCtaId ;  /* 0x00000000000679c3 */ /* 0x000e620000008800 */
[----:B------:R-:W-:Y:S02]  /*02d0*/  UMOV UR5, 0x400 ;  /* 0x0000040000057882 */ /* 0x000fe40000000000 */
[----:B-1----:R-:W-:-:S09]  /*02e0*/  ULEA UR5, UR6, UR5, 0x18 ;  /* 0x0000000506057291 */ /* 0x002fd2000f8ec0ff */
[----:B------:R-:W1:Y:S02]  /*02f0*/  LDS R5, [UR5] ;  /* 0x00000005ff057984 */ /* 0x000e640008000800 */
[C---:B-1----:R-:W-:Y:S01]  /*0300*/  VIADD R6, R5.reuse, 0x1 ;  /* 0x0000000105067836 */ /* 0x042fe20000000000 */
[----:B------:R-:W-:-:S04]  /*0310*/  ISETP.NE.AND P0, PT, R5, 0x2, PT ;  /* 0x000000020500780c */ /* 0x000fc80003f05270 */
[----:B------:R-:W-:-:S04]  /*0320*/  SEL R6, R6, 0x2, P0 ;  /* 0x0000000206067807 */ /* 0x000fc80000000000 */
[----:B------:R-:W-:-:S13]  /*0330*/  ISETP.GE.U32.AND P0, PT, R6, UR10, PT ;  /* 0x0000000a06007c0c */ /* 0x000fda000bf06070 */
[----:B------:R-:W-:Y:S05]  /*0340*/  @P0 BRA `(.L_x_4) ;  /* 0x00000000003c0947 */ /* 0x000fea0003800000 */
[----:B0-----:R-:W0:Y:S01]  /*0350*/  LDC.64 R8, c[0x0][0x380] ;  /* 0x0000e000ff087b82 */ /* 0x001e220000000a00 */
[----:B------:R-:W-:Y:S01]  /*0360*/  IMAD.MOV.U32 R11, RZ, RZ, R6 ;  /* 0x000000ffff0b7224 */ /* 0x000fe200078e0006 */
[----:B------:R-:W1:Y:S01]  /*0370*/  LDCU UR5, c[0x0][0x388] ;  /* 0x00007100ff0577ac */ /* 0x000e620008000800 */
[----:B------:R-:W-:-:S05]  /*0380*/  NOP ;  /* 0x0000000000007918 */ /* 0x000fca0000000000 */
.L_x_5:
[----:B0-2---:R-:W-:-:S06]  /*0390*/  IMAD.WIDE.U32 R6, R11, 0x4, R8 ;  /* 0x000000040b067825 */ /* 0x005fcc00078e0008 */
[----:B------:R-:W2:Y:S01]  /*03a0*/  LDG.E R6, desc[UR8][R6.64] ;  /* 0x0000000806067981 */ /* 0x000ea2000c1e1900 */
[----:B------:R-:W-:-:S05]  /*03b0*/  VIADD R11, R11, 0x2 ;  /* 0x000000020b0b7836 */ /* 0x000fca0000000000 */
[----:B-1----:R-:W-:Y:S02]  /*03c0*/  ISETP.LT.U32.AND P1, PT, R11, UR5, PT ;  /* 0x000000050b007c0c */ /* 0x002fe4000bf21070 */
[----:B--2---:R-:W-:-:S13]  /*03d0*/  ISETP.GT.U32.AND P0, PT, R6, R5, PT ;  /* 0x000000050600720c */ /* 0x004fda0003f04070 */
[----:B------:R-:W0:Y:S01]  /*03e0*/  @P0 S2R R13, SR_CgaCtaId ;  /* 0x00000000000d0919 */ /* 0x000e220000008800 */
[----:B------:R-:W-:Y:S01]  /*03f0*/  @P0 MOV R10, 0x400 ;  /* 0x00000400000a0802 */ /* 0x000fe20000000f00 */
[----:B------:R-:W-:-:S03]  /*0400*/  @P0 IMAD.MOV.U32 R5, RZ, RZ, R6 ;  /* 0x000000ffff050224 */ /* 0x000fc600078e0006 */
[----:B0-----:R-:W-:-:S05]  /*0410*/  @P0 LEA R13, R13, R10, 0x18 ;  /* 0x0000000a0d0d0211 */ /* 0x001fca00078ec0ff */
[----:B------:R2:W-:Y:S01]  /*0420*/  @P0 STS [R13], R6 ;  /* 0x000000060d000388 */ /* 0x0005e20000000800 */
[----:B------:R-:W-:Y:S05]  /*0430*/  @!P0 BRA P1, `(.L_x_5) ;  /* 0xfffffffc00d48947 */ /* 0x000fea000083ffff */
.L_x_4:
[----:B------:R-:W-:Y:S05]  /*0440*/  BSYNC.RECONVERGENT B0 ;  /* 0x0000000000007941 */ /* 0x000fea0003800200 */
.L_x_3:
[----:B------:R-:W1:Y:S08]  /*0450*/  S2UR UR6, SR_CgaCtaId ;  /* 0x00000000000679c3 */ /* 0x000e700000008800 */
[----:B------:R-:W-:Y:S06]  /*0460*/  BAR.SYNC.DEFER_BLOCKING 0x0 ;  /* 0x0000000000007b1d */ /* 0x000fec0000010000 */
[----:B------:R-:W-:-:S02]  /*0470*/  UMOV UR5, 0x400 ;  /* 0x0000040000057882 */ /* 0x000fc40000000000 */
[----:B-1----:R-:W-:-:S09]  /*0480*/  ULEA UR5, UR6, UR5, 0x18 ;  /* 0x0000000506057291 */ /* 0x002fd2000f8ec0ff */
[----:B0-----:R-:W0:Y:S02]  /*0490*/  LDS R9, [UR5] ;  /* 0x00000005ff097984 */ /* 0x001e240008000800 */
[----:B------:R-:W0:Y:S02]  /*04a0*/  LDCU UR5, c[0x0][0x398] ;  /* 0x00007300ff0577ac */ /* 0x000e240008000800 */
[----:B0-----:R-:W-:-:S13]  /*04b0*/  ISETP.GE.U32.AND P0, PT, R9, UR5, PT ;  /* 0x0000000509007c0c */ /* 0x001fda000bf06070 */
[----:B------:R-:W-:Y:S05]  /*04c0*/  @!P0 BRA `(.L_x_6) ;  /* 0xfffffffc00108947 */ /* 0x000fea000383ffff */
[----:B------:R-:W-:Y:S05]  /*04d0*/  EXIT ;  /* 0x000000000000794d */ /* 0x000fea0003800000 */
.L_x_7:
[----:B------:R-:W-:-:S00]  /*04e0*/  BRA `(.L_x_7) ;  /* 0xfffffffc00fc7947 */ /* 0x000fc0000383ffff */
[----:B------:R-:W-:-:S00]  /*04f0*/  NOP ;  /* 0x0000000000007918 */ /* 0x000fc00000000000 */
        /* <DEDUP_REMOVED lines=8> */
.L_x_8:


//--------------------- .nv.shared._Z18eliminateMultiplesPiiS_i --------------------------
	.section	.nv.shared._Z18eliminateMultiplesPiiS_i,"aw",@nobits
	.sectionflags	@""
	.align	4
.nv.shared._Z18eliminateMultiplesPiiS_i:
	.zero		1028


//--------------------- .nv.shared.reserved.0     --------------------------
	.section	.nv.shared.reserved.0,"aw",@nobits
	.weak		__nv_reservedSMEM_offset_0_alias
	.size		__nv_reservedSMEM_offset_0_alias, 0, 64
	.other		__nv_reservedSMEM_offset_0_alias,@"STO_CUDA_RESERVED_SHARED STV_DEFAULT"
__nv_reservedSMEM_offset_0_alias:
	.zero		0
	.zero		64


//--------------------- .nv.constant0._Z18eliminateMultiplesPiiS_i --------------------------
	.section	.nv.constant0._Z18eliminateMultiplesPiiS_i,"a",@progbits
	.sectionflags	@""
	.align	4
.nv.constant0._Z18eliminateMultiplesPiiS_i:
	.zero		924


//--------------------- SYMBOLS --------------------------

	.type		.nv.reservedSmem.offset0,@object
	.size		.nv.reservedSmem.offset0,0x4
	.type		.nv.reservedSmem.cap,@object
	.size		.nv.reservedSmem.cap,0x4
